//
// Generated by NVIDIA NVVM Compiler
//
// Compiler Build ID: CL-36424714
// Cuda compilation tools, release 13.0, V13.0.88
// Based on NVVM 20.0.0
//

.version 9.0
.target sm_100
.address_size 64

	// .globl	_Z20multiplicationKernelPKiS0_Pi
// _ZZ20multiplicationKernelPKiS0_PiE4tM_s has been demoted
// _ZZ20multiplicationKernelPKiS0_PiE4tN_s has been demoted

.visible .entry _Z20multiplicationKernelPKiS0_Pi(
	.param .u64 .ptr .align 1 _Z20multiplicationKernelPKiS0_Pi_param_0,
	.param .u64 .ptr .align 1 _Z20multiplicationKernelPKiS0_Pi_param_1,
	.param .u64 .ptr .align 1 _Z20multiplicationKernelPKiS0_Pi_param_2
)
{
	.reg .pred 	%p<26>;
	.reg .b32 	%r<239>;
	.reg .b64 	%rd<21>;
	// demoted variable
	.shared .align 4 .b8 _ZZ20multiplicationKernelPKiS0_PiE4tM_s[1024];
	// demoted variable
	.shared .align 4 .b8 _ZZ20multiplicationKernelPKiS0_PiE4tN_s[1024];
	ld.param.u64 	%rd4, [_Z20multiplicationKernelPKiS0_Pi_param_0];
	ld.param.u64 	%rd5, [_Z20multiplicationKernelPKiS0_Pi_param_1];
	ld.param.u64 	%rd3, [_Z20multiplicationKernelPKiS0_Pi_param_2];
	cvta.to.global.u64 	%rd1, %rd5;
	cvta.to.global.u64 	%rd2, %rd4;
	mov.u32 	%r1, %tid.x;
	mov.u32 	%r49, %tid.y;
	mov.u32 	%r50, %ctaid.y;
	shl.b32 	%r51, %r50, 4;
	add.s32 	%r2, %r51, %r49;
	mov.u32 	%r52, %ctaid.x;
	shl.b32 	%r3, %r52, 4;
	add.s32 	%r4, %r3, %r1;
	mov.u32 	%r5, %nctaid.x;
	sub.s32 	%r6, 1024, %r1;
	shl.b32 	%r53, %r49, 6;
	mov.u32 	%r54, _ZZ20multiplicationKernelPKiS0_PiE4tM_s;
	add.s32 	%r7, %r54, %r53;
	shl.b32 	%r55, %r1, 2;
	add.s32 	%r8, %r7, %r55;
	shl.b32 	%r56, %r2, 10;
	or.b32  	%r9, %r56, %r1;
	sub.s32 	%r10, 1024, %r49;
	mov.u32 	%r57, _ZZ20multiplicationKernelPKiS0_PiE4tN_s;
	add.s32 	%r13, %r57, %r55;
	add.s32 	%r11, %r13, %r53;
	shl.b32 	%r12, %r49, 11;
	setp.eq.s32 	%p1, %r5, 1;
	mov.b32 	%r234, 0;
	mov.u32 	%r233, %r234;
	@%p1 bra 	$L__BB0_11;
	and.b32  	%r234, %r5, 2147483646;
	and.b32  	%r59, %r5, -2;
	neg.s32 	%r227, %r59;
	add.s32 	%r60, %r1, %r12;
	add.s32 	%r226, %r60, %r3;
	mov.b32 	%r225, 0;
	mov.u32 	%r224, %r9;
	mov.u32 	%r233, %r225;
$L__BB0_2:
	setp.gt.u32 	%p2, %r2, 2047;
	add.s32 	%r22, %r225, 16;
	setp.ge.u32 	%p3, %r225, %r6;
	mov.b32 	%r229, 0;
	or.pred  	%p4, %p2, %p3;
	@%p4 bra 	$L__BB0_4;
	mul.wide.u32 	%rd6, %r224, 4;
	add.s64 	%rd7, %rd2, %rd6;
	ld.global.u32 	%r229, [%rd7];
$L__BB0_4:
	setp.gt.s32 	%p5, %r4, 2047;
	st.shared.u32 	[%r8], %r229;
	setp.ge.u32 	%p6, %r225, %r10;
	mov.b32 	%r230, 0;
	or.pred  	%p7, %p5, %p6;
	@%p7 bra 	$L__BB0_6;
	mul.wide.u32 	%rd8, %r226, 4;
	add.s64 	%rd9, %rd1, %rd8;
	ld.global.u32 	%r230, [%rd9];
$L__BB0_6:
	setp.gt.u32 	%p8, %r2, 2047;
	st.shared.u32 	[%r11], %r230;
	bar.sync 	0;
	ld.shared.u32 	%r66, [%r7];
	ld.shared.u32 	%r67, [%r13];
	mad.lo.s32 	%r68, %r67, %r66, %r233;
	ld.shared.u32 	%r69, [%r7+4];
	ld.shared.u32 	%r70, [%r13+64];
	mad.lo.s32 	%r71, %r70, %r69, %r68;
	ld.shared.u32 	%r72, [%r7+8];
	ld.shared.u32 	%r73, [%r13+128];
	mad.lo.s32 	%r74, %r73, %r72, %r71;
	ld.shared.u32 	%r75, [%r7+12];
	ld.shared.u32 	%r76, [%r13+192];
	mad.lo.s32 	%r77, %r76, %r75, %r74;
	ld.shared.u32 	%r78, [%r7+16];
	ld.shared.u32 	%r79, [%r13+256];
	mad.lo.s32 	%r80, %r79, %r78, %r77;
	ld.shared.u32 	%r81, [%r7+20];
	ld.shared.u32 	%r82, [%r13+320];
	mad.lo.s32 	%r83, %r82, %r81, %r80;
	ld.shared.u32 	%r84, [%r7+24];
	ld.shared.u32 	%r85, [%r13+384];
	mad.lo.s32 	%r86, %r85, %r84, %r83;
	ld.shared.u32 	%r87, [%r7+28];
	ld.shared.u32 	%r88, [%r13+448];
	mad.lo.s32 	%r89, %r88, %r87, %r86;
	ld.shared.u32 	%r90, [%r7+32];
	ld.shared.u32 	%r91, [%r13+512];
	mad.lo.s32 	%r92, %r91, %r90, %r89;
	ld.shared.u32 	%r93, [%r7+36];
	ld.shared.u32 	%r94, [%r13+576];
	mad.lo.s32 	%r95, %r94, %r93, %r92;
	ld.shared.u32 	%r96, [%r7+40];
	ld.shared.u32 	%r97, [%r13+640];
	mad.lo.s32 	%r98, %r97, %r96, %r95;
	ld.shared.u32 	%r99, [%r7+44];
	ld.shared.u32 	%r100, [%r13+704];
	mad.lo.s32 	%r101, %r100, %r99, %r98;
	ld.shared.u32 	%r102, [%r7+48];
	ld.shared.u32 	%r103, [%r13+768];
	mad.lo.s32 	%r104, %r103, %r102, %r101;
	ld.shared.u32 	%r105, [%r7+52];
	ld.shared.u32 	%r106, [%r13+832];
	mad.lo.s32 	%r107, %r106, %r105, %r104;
	ld.shared.u32 	%r108, [%r7+56];
	ld.shared.u32 	%r109, [%r13+896];
	mad.lo.s32 	%r110, %r109, %r108, %r107;
	ld.shared.u32 	%r111, [%r7+60];
	ld.shared.u32 	%r112, [%r13+960];
	mad.lo.s32 	%r27, %r112, %r111, %r110;
	setp.ge.u32 	%p9, %r22, %r6;
	mov.b32 	%r231, 0;
	or.pred  	%p10, %p8, %p9;
	@%p10 bra 	$L__BB0_8;
	add.s32 	%r114, %r224, 16;
	mul.wide.u32 	%rd10, %r114, 4;
	add.s64 	%rd11, %rd2, %rd10;
	ld.global.u32 	%r231, [%rd11];
$L__BB0_8:
	setp.gt.s32 	%p11, %r4, 2047;
	st.shared.u32 	[%r8], %r231;
	setp.ge.u32 	%p12, %r22, %r10;
	mov.b32 	%r232, 0;
	or.pred  	%p13, %p11, %p12;
	@%p13 bra 	$L__BB0_10;
	add.s32 	%r117, %r226, 32768;
	mul.wide.u32 	%rd12, %r117, 4;
	add.s64 	%rd13, %rd1, %rd12;
	ld.global.u32 	%r232, [%rd13];
$L__BB0_10:
	st.shared.u32 	[%r11], %r232;
	bar.sync 	0;
	ld.shared.u32 	%r118, [%r7];
	ld.shared.u32 	%r119, [%r13];
	mad.lo.s32 	%r120, %r119, %r118, %r27;
	ld.shared.u32 	%r121, [%r7+4];
	ld.shared.u32 	%r122, [%r13+64];
	mad.lo.s32 	%r123, %r122, %r121, %r120;
	ld.shared.u32 	%r124, [%r7+8];
	ld.shared.u32 	%r125, [%r13+128];
	mad.lo.s32 	%r126, %r125, %r124, %r123;
	ld.shared.u32 	%r127, [%r7+12];
	ld.shared.u32 	%r128, [%r13+192];
	mad.lo.s32 	%r129, %r128, %r127, %r126;
	ld.shared.u32 	%r130, [%r7+16];
	ld.shared.u32 	%r131, [%r13+256];
	mad.lo.s32 	%r132, %r131, %r130, %r129;
	ld.shared.u32 	%r133, [%r7+20];
	ld.shared.u32 	%r134, [%r13+320];
	mad.lo.s32 	%r135, %r134, %r133, %r132;
	ld.shared.u32 	%r136, [%r7+24];
	ld.shared.u32 	%r137, [%r13+384];
	mad.lo.s32 	%r138, %r137, %r136, %r135;
	ld.shared.u32 	%r139, [%r7+28];
	ld.shared.u32 	%r140, [%r13+448];
	mad.lo.s32 	%r141, %r140, %r139, %r138;
	ld.shared.u32 	%r142, [%r7+32];
	ld.shared.u32 	%r143, [%r13+512];
	mad.lo.s32 	%r144, %r143, %r142, %r141;
	ld.shared.u32 	%r145, [%r7+36];
	ld.shared.u32 	%r146, [%r13+576];
	mad.lo.s32 	%r147, %r146, %r145, %r144;
	ld.shared.u32 	%r148, [%r7+40];
	ld.shared.u32 	%r149, [%r13+640];
	mad.lo.s32 	%r150, %r149, %r148, %r147;
	ld.shared.u32 	%r151, [%r7+44];
	ld.shared.u32 	%r152, [%r13+704];
	mad.lo.s32 	%r153, %r152, %r151, %r150;
	ld.shared.u32 	%r154, [%r7+48];
	ld.shared.u32 	%r155, [%r13+768];
	mad.lo.s32 	%r156, %r155, %r154, %r153;
	ld.shared.u32 	%r157, [%r7+52];
	ld.shared.u32 	%r158, [%r13+832];
	mad.lo.s32 	%r159, %r158, %r157, %r156;
	ld.shared.u32 	%r160, [%r7+56];
	ld.shared.u32 	%r161, [%r13+896];
	mad.lo.s32 	%r162, %r161, %r160, %r159;
	ld.shared.u32 	%r163, [%r7+60];
	ld.shared.u32 	%r164, [%r13+960];
	mad.lo.s32 	%r233, %r164, %r163, %r162;
	add.s32 	%r227, %r227, 2;
	add.s32 	%r226, %r226, 65536;
	add.s32 	%r225, %r225, 32;
	add.s32 	%r224, %r224, 32;
	setp.ne.s32 	%p14, %r227, 0;
	@%p14 bra 	$L__BB0_2;
$L__BB0_11:
	and.b32  	%r165, %r5, 1;
	setp.eq.b32 	%p15, %r165, 1;
	not.pred 	%p16, %p15;
	@%p16 bra 	$L__BB0_17;
	setp.gt.u32 	%p17, %r2, 2047;
	shl.b32 	%r40, %r234, 4;
	setp.ge.u32 	%p18, %r40, %r6;
	mov.b32 	%r236, 0;
	or.pred  	%p19, %p17, %p18;
	@%p19 bra 	$L__BB0_14;
	add.s32 	%r169, %r9, %r40;
	mul.wide.u32 	%rd14, %r169, 4;
	add.s64 	%rd15, %rd2, %rd14;
	ld.global.u32 	%r236, [%rd15];
$L__BB0_14:
	setp.gt.s32 	%p20, %r4, 2047;
	st.shared.u32 	[%r8], %r236;
	setp.ge.u32 	%p21, %r40, %r10;
	mov.b32 	%r237, 0;
	or.pred  	%p22, %p20, %p21;
	@%p22 bra 	$L__BB0_16;
	shl.b32 	%r172, %r234, 15;
	add.s32 	%r173, %r4, %r12;
	add.s32 	%r174, %r173, %r172;
	mul.wide.u32 	%rd16, %r174, 4;
	add.s64 	%rd17, %rd1, %rd16;
	ld.global.u32 	%r237, [%rd17];
$L__BB0_16:
	st.shared.u32 	[%r11], %r237;
	bar.sync 	0;
	ld.shared.u32 	%r175, [%r7];
	ld.shared.u32 	%r176, [%r13];
	mad.lo.s32 	%r177, %r176, %r175, %r233;
	ld.shared.u32 	%r178, [%r7+4];
	ld.shared.u32 	%r179, [%r13+64];
	mad.lo.s32 	%r180, %r179, %r178, %r177;
	ld.shared.u32 	%r181, [%r7+8];
	ld.shared.u32 	%r182, [%r13+128];
	mad.lo.s32 	%r183, %r182, %r181, %r180;
	ld.shared.u32 	%r184, [%r7+12];
	ld.shared.u32 	%r185, [%r13+192];
	mad.lo.s32 	%r186, %r185, %r184, %r183;
	ld.shared.u32 	%r187, [%r7+16];
	ld.shared.u32 	%r188, [%r13+256];
	mad.lo.s32 	%r189, %r188, %r187, %r186;
	ld.shared.u32 	%r190, [%r7+20];
	ld.shared.u32 	%r191, [%r13+320];
	mad.lo.s32 	%r192, %r191, %r190, %r189;
	ld.shared.u32 	%r193, [%r7+24];
	ld.shared.u32 	%r194, [%r13+384];
	mad.lo.s32 	%r195, %r194, %r193, %r192;
	ld.shared.u32 	%r196, [%r7+28];
	ld.shared.u32 	%r197, [%r13+448];
	mad.lo.s32 	%r198, %r197, %r196, %r195;
	ld.shared.u32 	%r199, [%r7+32];
	ld.shared.u32 	%r200, [%r13+512];
	mad.lo.s32 	%r201, %r200, %r199, %r198;
	ld.shared.u32 	%r202, [%r7+36];
	ld.shared.u32 	%r203, [%r13+576];
	mad.lo.s32 	%r204, %r203, %r202, %r201;
	ld.shared.u32 	%r205, [%r7+40];
	ld.shared.u32 	%r206, [%r13+640];
	mad.lo.s32 	%r207, %r206, %r205, %r204;
	ld.shared.u32 	%r208, [%r7+44];
	ld.shared.u32 	%r209, [%r13+704];
	mad.lo.s32 	%r210, %r209, %r208, %r207;
	ld.shared.u32 	%r211, [%r7+48];
	ld.shared.u32 	%r212, [%r13+768];
	mad.lo.s32 	%r213, %r212, %r211, %r210;
	ld.shared.u32 	%r214, [%r7+52];
	ld.shared.u32 	%r215, [%r13+832];
	mad.lo.s32 	%r216, %r215, %r214, %r213;
	ld.shared.u32 	%r217, [%r7+56];
	ld.shared.u32 	%r218, [%r13+896];
	mad.lo.s32 	%r219, %r218, %r217, %r216;
	ld.shared.u32 	%r220, [%r7+60];
	ld.shared.u32 	%r221, [%r13+960];
	mad.lo.s32 	%r233, %r221, %r220, %r219;
$L__BB0_17:
	setp.gt.s32 	%p23, %r4, 2047;
	setp.gt.u32 	%p24, %r2, 2047;
	or.pred  	%p25, %p24, %p23;
	@%p25 bra 	$L__BB0_19;
	shl.b32 	%r222, %r2, 11;
	add.s32 	%r223, %r222, %r4;
	cvta.to.global.u64 	%rd18, %rd3;
	mul.wide.s32 	%rd19, %r223, 4;
	add.s64 	%rd20, %rd18, %rd19;
	st.global.u32 	[%rd20], %r233;
$L__BB0_19:
	ret;

}


// ===== COMPILED SASS (sm_100) =====

	.target	sm_100

	.elftype	@"ET_EXEC"


//--------------------- .note.nv.tkinfo           --------------------------
	.section	.note.nv.tkinfo,"",@"SHT_NOTE"
	.sectionflags	@"SHF_NOTE_NV_TKINFO"
	.tkinfo
        /*0018*/ 	.word	0x00000002
        /*0030*/ 	.string	""
        /*0030*/ 	.string	"ptxas"
        /*0030*/ 	.string	"Cuda compilation tools, release 13.0, V13.0.88"
        /*0030*/ 	.string	"Build cuda_13.0.r13.0/compiler.36424714_0"
        /*0030*/ 	.string	"-arch sm_100 -m 64 "



//--------------------- .note.nv.cuinfo           --------------------------
	.section	.note.nv.cuinfo,"",@"SHT_NOTE"
	.sectionflags	@"SHF_NOTE_NV_CUINFO"
        /*0018*/ 	.short	0x0002
        /*001a*/ 	.short	0x0064
        /*001c*/ 	.short	0x0082
	.zero		2


//--------------------- .nv.info                  --------------------------
	.section	.nv.info,"",@"SHT_CUDA_INFO"
	.align	4


	//----- nvinfo : EIATTR_REGCOUNT
	.align		4
        /*0000*/ 	.byte	0x04, 0x2f
        /*0002*/ 	.short	(.L_1 - .L_0)
	.align		4
.L_0:
        /*0004*/ 	.word	index@(_Z20multiplicationKernelPKiS0_Pi)
        /*0008*/ 	.word	0x00000020


	//----- nvinfo : EIATTR_FRAME_SIZE
	.align		4
.L_1:
        /*000c*/ 	.byte	0x04, 0x11
        /*000e*/ 	.short	(.L_3 - .L_2)
	.align		4
.L_2:
        /*0010*/ 	.word	index@(_Z20multiplicationKernelPKiS0_Pi)
        /*0014*/ 	.word	0x00000000


	//----- nvinfo : EIATTR_MIN_STACK_SIZE
	.align		4
.L_3:
        /*0018*/ 	.byte	0x04, 0x12
        /*001a*/ 	.short	(.L_5 - .L_4)
	.align		4
.L_4:
        /*001c*/ 	.word	index@(_Z20multiplicationKernelPKiS0_Pi)
        /*0020*/ 	.word	0x00000000
.L_5:


//--------------------- .nv.compat                --------------------------
	.section	.nv.compat,"",@"SHT_CUDA_COMPAT_INFO"
	.align	4
        /*0000*/ 	.byte	0x02, 0x09, 0x00, 0x00, 0x02, 0x02, 0x01, 0x00, 0x02, 0x05, 0x05, 0x00, 0x03, 0x07, 0x01, 0x01
        /*0010*/ 	.byte	0x02, 0x03, 0x00, 0x00, 0x02, 0x06, 0x01, 0x00, 0x04, 0x0b, 0x08, 0x00, 0x09, 0x00, 0x00, 0x00
        /*0020*/ 	.byte	0x00, 0x00, 0x00, 0x00


//--------------------- .nv.info._Z20multiplicationKernelPKiS0_Pi --------------------------
	.section	.nv.info._Z20multiplicationKernelPKiS0_Pi,"",@"SHT_CUDA_INFO"
	.sectionflags	@""
	.align	4


	//----- nvinfo : EIATTR_CUDA_API_VERSION
	.align		4
        /*0000*/ 	.byte	0x04, 0x37
        /*0002*/ 	.short	(.L_7 - .L_6)
.L_6:
        /*0004*/ 	.word	0x00000082


	//----- nvinfo : EIATTR_KPARAM_INFO
	.align		4
.L_7:
        /*0008*/ 	.byte	0x04, 0x17
        /*000a*/ 	.short	(.L_9 - .L_8)
.L_8:
        /*000c*/ 	.word	0x00000000
        /*0010*/ 	.short	0x0002
        /*0012*/ 	.short	0x0010
        /*0014*/ 	.byte	0x00, 0xf5, 0x21, 0x00


	//----- nvinfo : EIATTR_KPARAM_INFO
	.align		4
.L_9:
        /*0018*/ 	.byte	0x04, 0x17
        /*001a*/ 	.short	(.L_11 - .L_10)
.L_10:
        /*001c*/ 	.word	0x00000000
        /*0020*/ 	.short	0x0001
        /*0022*/ 	.short	0x0008
        /*0024*/ 	.byte	0x00, 0xf5, 0x21, 0x00


	//----- nvinfo : EIATTR_KPARAM_INFO
	.align		4
.L_11:
        /*0028*/ 	.byte	0x04, 0x17
        /*002a*/ 	.short	(.L_13 - .L_12)
.L_12:
        /*002c*/ 	.word	0x00000000
        /*0030*/ 	.short	0x0000
        /*0032*/ 	.short	0x0000
        /*0034*/ 	.byte	0x00, 0xf5, 0x21, 0x00


	//----- nvinfo : EIATTR_SPARSE_MMA_MASK
	.align		4
.L_13:
        /*0038*/ 	.byte	0x03, 0x50
        /*003a*/ 	.short	0x0000


	//----- nvinfo : EIATTR_MAXREG_COUNT
	.align		4
        /*003c*/ 	.byte	0x03, 0x1b
        /*003e*/ 	.short	0x00ff


	//----- nvinfo : EIATTR_NUM_BARRIERS
	.align		4
        /*0040*/ 	.byte	0x02, 0x4c
        /*0042*/ 	.byte	0x01
	.zero		1


	//----- nvinfo : EIATTR_MERCURY_ISA_VERSION
	.align		4
        /*0044*/ 	.byte	0x03, 0x5f
        /*0046*/ 	.short	0x0101


	//----- nvinfo : EIATTR_VRC_CTA_INIT_COUNT
	.align		4
        /*0048*/ 	.byte	0x02, 0x4a
	.zero		1
	.zero		1


	//----- nvinfo : EIATTR_EXIT_INSTR_OFFSETS
	.align		4
        /*004c*/ 	.byte	0x04, 0x1c
        /*004e*/ 	.short	(.L_15 - .L_14)


	//   ....[0]....
.L_14:
        /*0050*/ 	.word	0x00000cb0


	//   ....[1]....
        /*0054*/ 	.word	0x00000d00


	//----- nvinfo : EIATTR_CBANK_PARAM_SIZE
	.align		4
.L_15:
        /*0058*/ 	.byte	0x03, 0x19
        /*005a*/ 	.short	0x0018


	//----- nvinfo : EIATTR_PARAM_CBANK
	.align		4
        /*005c*/ 	.byte	0x04, 0x0a
        /*005e*/ 	.short	(.L_17 - .L_16)
	.align		4
.L_16:
        /*0060*/ 	.word	index@(.nv.constant0._Z20multiplicationKernelPKiS0_Pi)
        /*0064*/ 	.short	0x0380
        /*0066*/ 	.short	0x0018


	//----- nvinfo : EIATTR_SW_WAR
	.align		4
.L_17:
        /*0068*/ 	.byte	0x04, 0x36
        /*006a*/ 	.short	(.L_19 - .L_18)
.L_18:
        /*006c*/ 	.word	0x00000008
.L_19:


//--------------------- .nv.callgraph             --------------------------
	.section	.nv.callgraph,"",@"SHT_CUDA_CALLGRAPH"
	.align	4
	.sectionentsize	8
	.align		4
        /*0000*/ 	.word	0x00000000
	.align		4
        /*0004*/ 	.word	0xffffffff
	.align		4
        /*0008*/ 	.word	0x00000000
	.align		4
        /*000c*/ 	.word	0xfffffffe
	.align		4
        /*0010*/ 	.word	0x00000000
	.align		4
        /*0014*/ 	.word	0xfffffffd
	.align		4
        /*0018*/ 	.word	0x00000000
	.align		4
        /*001c*/ 	.word	0xfffffffc


//--------------------- .text._Z20multiplicationKernelPKiS0_Pi --------------------------
	.section	.text._Z20multiplicationKernelPKiS0_Pi,"ax",@progbits
	.align	128
        .global         _Z20multiplicationKernelPKiS0_Pi
        .type           _Z20multiplicationKernelPKiS0_Pi,@function
        .size           _Z20multiplicationKernelPKiS0_Pi,(.L_x_4 - _Z20multiplicationKernelPKiS0_Pi)
        .other          _Z20multiplicationKernelPKiS0_Pi,@"STO_CUDA_ENTRY STV_DEFAULT"
_Z20multiplicationKernelPKiS0_Pi:
.text._Z20multiplicationKernelPKiS0_Pi:
[----:B------:R-:W-:Y:S01]  /*0000*/  LDC R1, c[0x0][0x37c] ;  /* 0x0000df00ff017b82 */ /* 0x000fe20000000800 */
[----:B------:R-:W0:Y:S07]  /*0010*/  S2R R13, SR_TID.Y ;  /* 0x00000000000d7919 */ /* 0x000e2e0000002200 */
[----:B------:R-:W1:Y:S01]  /*0020*/  S2UR UR6, SR_CgaCtaId ;  /* 0x00000000000679c3 */ /* 0x000e620000008800 */
[----:B------:R-:W2:Y:S01]  /*0030*/  LDCU UR7, c[0x0][0x370] ;  /* 0x00006e00ff0777ac */ /* 0x000ea20008000800 */
[----:B------:R-:W-:Y:S01]  /*0040*/  HFMA2 R15, -RZ, RZ, 0, 0 ;  /* 0x00000000ff0f7431 */ /* 0x000fe200000001ff */
[----:B------:R-:W3:Y:S01]  /*0050*/  S2R R2, SR_CTAID.Y ;  /* 0x0000000000027919 */ /* 0x000ee20000002600 */
[----:B------:R-:W-:Y:S01]  /*0060*/  MOV R25, RZ ;  /* 0x000000ff00197202 */ /* 0x000fe20000000f00 */
[----:B------:R-:W-:Y:S01]  /*0070*/  UMOV UR4, 0x400 ;  /* 0x0000040000047882 */ /* 0x000fe20000000000 */
[----:B------:R-:W4:Y:S01]  /*0080*/  LDCU.64 UR8, c[0x0][0x358] ;  /* 0x00006b00ff0877ac */ /* 0x000f220008000a00 */
[----:B------:R-:W5:Y:S01]  /*0090*/  S2R R14, SR_TID.X ;  /* 0x00000000000e7919 */ /* 0x000f620000002100 */
[----:B------:R-:W-:Y:S01]  /*00a0*/  UIADD3 UR5, UPT, UPT, UR4, 0x400, URZ ;  /* 0x0000040004057890 */ /* 0x000fe2000fffe0ff */
[----:B------:R-:W4:Y:S01]  /*00b0*/  S2R R5, SR_CTAID.X ;  /* 0x0000000000057919 */ /* 0x000f220000002500 */
[----:B--2---:R-:W-:-:S02]  /*00c0*/  UISETP.NE.AND UP0, UPT, UR7, 0x1, UPT ;  /* 0x000000010700788c */ /* 0x004fc4000bf05270 */
[----:B-1----:R-:W-:Y:S02]  /*00d0*/  ULEA UR4, UR6, UR4, 0x18 ;  /* 0x0000000406047291 */ /* 0x002fe4000f8ec0ff */
[----:B------:R-:W-:Y:S01]  /*00e0*/  ULEA UR5, UR6, UR5, 0x18 ;  /* 0x0000000506057291 */ /* 0x000fe2000f8ec0ff */
[C---:B0-----:R-:W-:Y:S02]  /*00f0*/  IADD3 R18, PT, PT, -R13.reuse, 0x400, RZ ;  /* 0x000004000d127810 */ /* 0x041fe40007ffe1ff */
[----:B---3--:R-:W-:Y:S02]  /*0100*/  LEA R3, R2, R13, 0x4 ;  /* 0x0000000d02037211 */ /* 0x008fe400078e20ff */
[----:B------:R-:W-:Y:S02]  /*0110*/  LEA R2, R13, UR4, 0x6 ;  /* 0x000000040d027c11 */ /* 0x000fe4000f8e30ff */
[----:B------:R-:W-:Y:S02]  /*0120*/  SHF.L.U32 R19, R3, 0xa, RZ ;  /* 0x0000000a03137819 */ /* 0x000fe400000006ff */
[----:B-----5:R-:W-:-:S02]  /*0130*/  LEA R16, R14, UR5, 0x2 ;  /* 0x000000050e107c11 */ /* 0x020fc4000f8e10ff */
[-C--:B----4-:R-:W-:Y:S02]  /*0140*/  LEA R0, R5, R14.reuse, 0x4 ;  /* 0x0000000e05007211 */ /* 0x090fe400078e20ff */
[----:B------:R-:W-:Y:S02]  /*0150*/  IADD3 R21, PT, PT, -R14, 0x400, RZ ;  /* 0x000004000e157810 */ /* 0x000fe40007ffe1ff */
[----:B------:R-:W-:Y:S02]  /*0160*/  ISETP.GT.AND P0, PT, R0, 0x7ff, PT ;  /* 0x000007ff0000780c */ /* 0x000fe40003f04270 */
[----:B------:R-:W-:Y:S02]  /*0170*/  LOP3.LUT R19, R19, R14, RZ, 0xfc, !PT ;  /* 0x0000000e13137212 */ /* 0x000fe400078efcff */
[----:B------:R-:W-:Y:S02]  /*0180*/  LEA R20, R14, R2, 0x2 ;  /* 0x000000020e147211 */ /* 0x000fe400078e10ff */
[----:B------:R-:W-:Y:S01]  /*0190*/  LEA R17, R13, R16, 0x6 ;  /* 0x000000100d117211 */ /* 0x000fe200078e30ff */
[----:B------:R-:W-:Y:S06]  /*01a0*/  BRA.U !UP0, `(.L_x_0) ;  /* 0x0000000508d87547 */ /* 0x000fec000b800000 */
[----:B------:R-:W-:Y:S01]  /*01b0*/  ULOP3.LUT UR6, UR7, 0x7ffffffe, URZ, 0xc0, !UPT ;  /* 0x7ffffffe07067892 */ /* 0x000fe2000f8ec0ff */
[----:B------:R-:W-:Y:S01]  /*01c0*/  LEA R14, R13, R14, 0xb ;  /* 0x0000000e0d0e7211 */ /* 0x000fe200078e58ff */
[----:B------:R-:W-:Y:S01]  /*01d0*/  ULOP3.LUT UR4, UR7, 0xfffffffe, URZ, 0xc0, !UPT ;  /* 0xfffffffe07047892 */ /* 0x000fe2000f8ec0ff */
[----:B------:R-:W-:Y:S02]  /*01e0*/  MOV R12, R19 ;  /* 0x00000013000c7202 */ /* 0x000fe40000000f00 */
[----:B------:R-:W-:Y:S01]  /*01f0*/  LEA R14, R5, R14, 0x4 ;  /* 0x0000000e050e7211 */ /* 0x000fe200078e20ff */
[----:B------:R-:W-:Y:S01]  /*0200*/  UIADD3 UR5, UPT, UPT, -UR4, URZ, URZ ;  /* 0x000000ff04057290 */ /* 0x000fe2000fffe1ff */
[----:B------:R-:W-:Y:S02]  /*0210*/  MOV R25, RZ ;  /* 0x000000ff00197202 */ /* 0x000fe40000000f00 */
[----:B------:R-:W-:Y:S01]  /*0220*/  MOV R15, UR6 ;  /* 0x00000006000f7c02 */ /* 0x000fe20008000f00 */
[----:B------:R-:W-:-:S08]  /*0230*/  UMOV UR4, URZ ;  /* 0x000000ff00047c82 */ /* 0x000fd00008000000 */
.L_x_1:
[----:B------:R-:W-:Y:S02]  /*0240*/  ISETP.LE.U32.AND P2, PT, R21, UR4, PT ;  /* 0x0000000415007c0c */ /* 0x000fe4000bf43070 */
[----:B------:R-:W-:Y:S02]  /*0250*/  CS2R R6, SRZ ;  /* 0x0000000000067805 */ /* 0x000fe4000001ff00 */
[----:B------:R-:W-:Y:S02]  /*0260*/  ISETP.LE.U32.AND P1, PT, R18, UR4, PT ;  /* 0x0000000412007c0c */ /* 0x000fe4000bf23070 */
[----:B------:R-:W-:Y:S02]  /*0270*/  ISETP.GT.U32.OR P2, PT, R3, 0x7ff, P2 ;  /* 0x000007ff0300780c */ /* 0x000fe40001744470 */
[----:B------:R-:W-:-:S11]  /*0280*/  ISETP.GT.OR P1, PT, R0, 0x7ff, P1 ;  /* 0x000007ff0000780c */ /* 0x000fd60000f24670 */
[----:B------:R-:W0:Y:S08]  /*0290*/  @!P2 LDC.64 R8, c[0x0][0x380] ;  /* 0x0000e000ff08ab82 */ /* 0x000e300000000a00 */
[----:B------:R-:W1:Y:S01]  /*02a0*/  @!P1 LDC.64 R4, c[0x0][0x388] ;  /* 0x0000e200ff049b82 */ /* 0x000e620000000a00 */
[----:B0-----:R-:W-:-:S05]  /*02b0*/  @!P2 IMAD.WIDE.U32 R8, R12, 0x4, R8 ;  /* 0x000000040c08a825 */ /* 0x001fca00078e0008 */
[----:B------:R-:W2:Y:S01]  /*02c0*/  @!P2 LDG.E R7, desc[UR8][R8.64] ;  /* 0x000000080807a981 */ /* 0x000ea2000c1e1900 */
[----:B-1----:R-:W-:-:S05]  /*02d0*/  @!P1 IMAD.WIDE.U32 R10, R14, 0x4, R4 ;  /* 0x000000040e0a9825 */ /* 0x002fca00078e0004 */
[----:B------:R-:W3:Y:S01]  /*02e0*/  @!P1 LDG.E R6, desc[UR8][R10.64] ;  /* 0x000000080a069981 */ /* 0x000ee2000c1e1900 */
[----:B------:R-:W-:-:S06]  /*02f0*/  UIADD3 UR6, UPT, UPT, UR4, 0x10, URZ ;  /* 0x0000001004067890 */ /* 0x000fcc000fffe0ff */
[----:B------:R-:W-:Y:S02]  /*0300*/  ISETP.LE.U32.AND P2, PT, R21, UR6, PT ;  /* 0x0000000615007c0c */ /* 0x000fe4000bf43070 */
[----:B------:R-:W-:Y:S02]  /*0310*/  ISETP.LE.U32.AND P1, PT, R18, UR6, PT ;  /* 0x0000000612007c0c */ /* 0x000fe4000bf23070 */
[----:B------:R-:W-:Y:S02]  /*0320*/  ISETP.GT.U32.OR P2, PT, R3, 0x7ff, P2 ;  /* 0x000007ff0300780c */ /* 0x000fe40001744470 */
[----:B------:R-:W-:-:S11]  /*0330*/  ISETP.GT.OR P1, PT, R0, 0x7ff, P1 ;  /* 0x000007ff0000780c */ /* 0x000fd60000f24670 */
[----:B------:R-:W0:Y:S08]  /*0340*/  @!P2 LDC.64 R4, c[0x0][0x380] ;  /* 0x0000e000ff04ab82 */ /* 0x000e300000000a00 */
[----:B------:R-:W1:Y:S01]  /*0350*/  @!P1 LDC.64 R26, c[0x0][0x388] ;  /* 0x0000e200ff1a9b82 */ /* 0x000e620000000a00 */
[----:B------:R-:W-:Y:S02]  /*0360*/  @!P2 IADD3 R23, PT, PT, R12, 0x10, RZ ;  /* 0x000000100c17a810 */ /* 0x000fe40007ffe0ff */
[----:B------:R-:W-:-:S03]  /*0370*/  @!P1 IADD3 R29, PT, PT, R14, 0x8000, RZ ;  /* 0x000080000e1d9810 */ /* 0x000fc60007ffe0ff */
[----:B0-----:R-:W-:Y:S01]  /*0380*/  @!P2 IMAD.WIDE.U32 R4, R23, 0x4, R4 ;  /* 0x000000041704a825 */ /* 0x001fe200078e0004 */
[----:B------:R-:W-:-:S03]  /*0390*/  CS2R R22, SRZ ;  /* 0x0000000000167805 */ /* 0x000fc6000001ff00 */
[----:B-1----:R-:W-:Y:S01]  /*03a0*/  @!P1 IMAD.WIDE.U32 R26, R29, 0x4, R26 ;  /* 0x000000041d1a9825 */ /* 0x002fe200078e001a */
[----:B--2---:R-:W-:Y:S04]  /*03b0*/  STS [R20], R7 ;  /* 0x0000000714007388 */ /* 0x004fe80000000800 */
[----:B---3--:R-:W-:Y:S01]  /*03c0*/  STS [R17], R6 ;  /* 0x0000000611007388 */ /* 0x008fe20000000800 */
[----:B------:R-:W-:Y:S06]  /*03d0*/  BAR.SYNC.DEFER_BLOCKING 0x0 ;  /* 0x0000000000007b1d */ /* 0x000fec0000010000 */
[----:B------:R0:W2:Y:S04]  /*03e0*/  @!P2 LDG.E R23, desc[UR8][R4.64] ;  /* 0x000000080417a981 */ /* 0x0000a8000c1e1900 */
[----:B------:R1:W3:Y:S04]  /*03f0*/  @!P1 LDG.E R22, desc[UR8][R26.64] ;  /* 0x000000081a169981 */ /* 0x0002e8000c1e1900 */
[----:B------:R-:W-:Y:S04]  /*0400*/  LDS R28, [R16] ;  /* 0x00000000101c7984 */ /* 0x000fe80000000800 */
[----:B------:R-:W4:Y:S04]  /*0410*/  LDS.128 R8, [R2] ;  /* 0x0000000002087984 */ /* 0x000f280000000c00 */
[----:B------:R-:W5:Y:S04]  /*0420*/  LDS R29, [R16+0x40] ;  /* 0x00004000101d7984 */ /* 0x000f680000000800 */
[----:B0-----:R-:W0:Y:S04]  /*0430*/  LDS R4, [R16+0x80] ;  /* 0x0000800010047984 */ /* 0x001e280000000800 */
[----:B------:R-:W0:Y:S04]  /*0440*/  LDS R24, [R16+0xc0] ;  /* 0x0000c00010187984 */ /* 0x000e280000000800 */
[----:B-1----:R-:W-:Y:S01]  /*0450*/  LDS R26, [R16+0x3c0] ;  /* 0x0003c000101a7984 */ /* 0x002fe20000000800 */
[----:B----4-:R-:W-:-:S03]  /*0460*/  IMAD R8, R8, R28, R25 ;  /* 0x0000001c08087224 */ /* 0x010fc600078e0219 */
[----:B------:R-:W-:Y:S01]  /*0470*/  LDS R25, [R16+0x380] ;  /* 0x0003800010197984 */ /* 0x000fe20000000800 */
[----:B-----5:R-:W-:-:S03]  /*0480*/  IMAD R9, R29, R9, R8 ;  /* 0x000000091d097224 */ /* 0x020fc600078e0208 */
[----:B------:R-:W-:Y:S01]  /*0490*/  LDS R8, [R16+0x100] ;  /* 0x0001000010087984 */ /* 0x000fe20000000800 */
[----:B0-----:R-:W-:-:S03]  /*04a0*/  IMAD R9, R4, R10, R9 ;  /* 0x0000000a04097224 */ /* 0x001fc600078e0209 */
[----:B------:R-:W0:Y:S04]  /*04b0*/  LDS.128 R4, [R2+0x10] ;  /* 0x0000100002047984 */ /* 0x000e280000000c00 */
[----:B------:R-:W1:Y:S01]  /*04c0*/  LDS R10, [R16+0x140] ;  /* 0x00014000100a7984 */ /* 0x000e620000000800 */
[----:B------:R-:W-:-:S03]  /*04d0*/  IMAD R9, R24, R11, R9 ;  /* 0x0000000b18097224 */ /* 0x000fc600078e0209 */
[----:B------:R-:W4:Y:S04]  /*04e0*/  LDS R11, [R16+0x180] ;  /* 0x00018000100b7984 */ /* 0x000f280000000800 */
[----:B------:R-:W5:Y:S01]  /*04f0*/  LDS R24, [R16+0x1c0] ;  /* 0x0001c00010187984 */ /* 0x000f620000000800 */
[----:B0-----:R-:W-:-:S04]  /*0500*/  IMAD R4, R4, R8, R9 ;  /* 0x0000000804047224 */ /* 0x001fc800078e0209 */
[----:B-1----:R-:W-:Y:S02]  /*0510*/  IMAD R5, R10, R5, R4 ;  /* 0x000000050a057224 */ /* 0x002fe400078e0204 */
[----:B------:R-:W-:Y:S02]  /*0520*/  LDS R4, [R16+0x200] ;  /* 0x0002000010047984 */ /* 0x000fe40000000800 */
[----:B----4-:R-:W-:Y:S02]  /*0530*/  IMAD R5, R11, R6, R5 ;  /* 0x000000060b057224 */ /* 0x010fe400078e0205 */
[----:B------:R-:W0:Y:S04]  /*0540*/  LDS.128 R8, [R2+0x20] ;  /* 0x0000200002087984 */ /* 0x000e280000000c00 */
[----:B------:R-:W1:Y:S01]  /*0550*/  LDS R6, [R16+0x240] ;  /* 0x0002400010067984 */ /* 0x000e620000000800 */
[----:B-----5:R-:W-:-:S03]  /*0560*/  IMAD R5, R24, R7, R5 ;  /* 0x0000000718057224 */ /* 0x020fc600078e0205 */
[----:B------:R-:W4:Y:S04]  /*0570*/  LDS R7, [R16+0x280] ;  /* 0x0002800010077984 */ /* 0x000f280000000800 */
[----:B------:R-:W-:Y:S01]  /*0580*/  LDS R24, [R16+0x340] ;  /* 0x0003400010187984 */ /* 0x000fe20000000800 */
[----:B0-----:R-:W-:-:S03]  /*0590*/  IMAD R4, R8, R4, R5 ;  /* 0x0000000408047224 */ /* 0x001fc600078e0205 */
[----:B------:R-:W0:Y:S01]  /*05a0*/  LDS R8, [R16+0x2c0] ;  /* 0x0002c00010087984 */ /* 0x000e220000000800 */
[----:B-1----:R-:W-:-:S04]  /*05b0*/  IMAD R9, R6, R9, R4 ;  /* 0x0000000906097224 */ /* 0x002fc800078e0204 */
[----:B----4-:R-:W-:Y:S02]  /*05c0*/  IMAD R9, R7, R10, R9 ;  /* 0x0000000a07097224 */ /* 0x010fe400078e0209 */
[----:B------:R-:W-:Y:S04]  /*05d0*/  LDS R10, [R16+0x300] ;  /* 0x00030000100a7984 */ /* 0x000fe80000000800 */
[----:B------:R-:W1:Y:S01]  /*05e0*/  LDS.128 R4, [R2+0x30] ;  /* 0x0000300002047984 */ /* 0x000e620000000c00 */
[----:B0-----:R-:W-:-:S04]  /*05f0*/  IMAD R9, R8, R11, R9 ;  /* 0x0000000b08097224 */ /* 0x001fc800078e0209 */
[----:B-1----:R-:W-:-:S04]  /*0600*/  IMAD R4, R4, R10, R9 ;  /* 0x0000000a04047224 */ /* 0x002fc800078e0209 */
[----:B------:R-:W-:-:S04]  /*0610*/  IMAD R4, R24, R5, R4 ;  /* 0x0000000518047224 */ /* 0x000fc800078e0204 */
[----:B------:R-:W-:-:S04]  /*0620*/  IMAD R4, R25, R6, R4 ;  /* 0x0000000619047224 */ /* 0x000fc800078e0204 */
[----:B------:R-:W-:Y:S01]  /*0630*/  IMAD R4, R26, R7, R4 ;  /* 0x000000071a047224 */ /* 0x000fe200078e0204 */
[----:B--2---:R-:W-:Y:S04]  /*0640*/  STS [R20], R23 ;  /* 0x0000001714007388 */ /* 0x004fe80000000800 */
[----:B---3--:R-:W-:Y:S01]  /*0650*/  STS [R17], R22 ;  /* 0x0000001611007388 */ /* 0x008fe20000000800 */
[----:B------:R-:W-:Y:S06]  /*0660*/  BAR.SYNC.DEFER_BLOCKING 0x0 ;  /* 0x0000000000007b1d */ /* 0x000fec0000010000 */
[----:B------:R-:W-:Y:S04]  /*0670*/  LDS R27, [R16] ;  /* 0x00000000101b7984 */ /* 0x000fe80000000800 */
[----:B------:R-:W0:Y:S04]  /*0680*/  LDS.128 R8, [R2] ;  /* 0x0000000002087984 */ /* 0x000e280000000c00 */
[----:B------:R-:W1:Y:S04]  /*0690*/  LDS R24, [R16+0x40] ;  /* 0x0000400010187984 */ /* 0x000e680000000800 */
[----:B------:R-:W2:Y:S04]  /*06a0*/  LDS R25, [R16+0x80] ;  /* 0x0000800010197984 */ /* 0x000ea80000000800 */
[----:B------:R-:W3:Y:S04]  /*06b0*/  LDS R26, [R16+0xc0] ;  /* 0x0000c000101a7984 */ /* 0x000ee80000000800 */
[----:B------:R-:W-:Y:S04]  /*06c0*/  LDS R23, [R16+0x100] ;  /* 0x0001000010177984 */ /* 0x000fe80000000800 */
[----:B------:R-:W-:Y:S01]  /*06d0*/  LDS R22, [R16+0x140] ;  /* 0x0001400010167984 */ /* 0x000fe20000000800 */
[----:B0-----:R-:W-:-:S03]  /*06e0*/  IMAD R8, R8, R27, R4 ;  /* 0x0000001b08087224 */ /* 0x001fc600078e0204 */
[----:B------:R-:W0:Y:S01]  /*06f0*/  LDS.128 R4, [R2+0x10] ;  /* 0x0000100002047984 */ /* 0x000e220000000c00 */
[----:B-1----:R-:W-:-:S03]  /*0700*/  IMAD R8, R24, R9, R8 ;  /* 0x0000000918087224 */ /* 0x002fc600078e0208 */
[----:B------:R-:W-:Y:S01]  /*0710*/  LDS R27, [R16+0x200] ;  /* 0x00020000101b7984 */ /* 0x000fe20000000800 */
[----:B--2---:R-:W-:-:S03]  /*0720*/  IMAD R8, R25, R10, R8 ;  /* 0x0000000a19087224 */ /* 0x004fc600078e0208 */
[----:B------:R-:W1:Y:S01]  /*0730*/  LDS R25, [R16+0x180] ;  /* 0x0001800010197984 */ /* 0x000e620000000800 */
[----:B---3--:R-:W-:-:S03]  /*0740*/  IMAD R8, R26, R11, R8 ;  /* 0x0000000b1a087224 */ /* 0x008fc600078e0208 */
[----:B------:R-:W2:Y:S04]  /*0750*/  LDS R26, [R16+0x1c0] ;  /* 0x0001c000101a7984 */ /* 0x000ea80000000800 */
[----:B------:R-:W-:Y:S01]  /*0760*/  LDS R24, [R16+0x240] ;  /* 0x0002400010187984 */ /* 0x000fe20000000800 */
[----:B0-----:R-:W-:-:S03]  /*0770*/  IMAD R4, R4, R23, R8 ;  /* 0x0000001704047224 */ /* 0x001fc600078e0208 */
[----:B------:R-:W0:Y:S01]  /*0780*/  LDS.128 R8, [R2+0x20] ;  /* 0x0000200002087984 */ /* 0x000e220000000c00 */
[----:B------:R-:W-:-:S03]  /*0790*/  IMAD R4, R22, R5, R4 ;  /* 0x0000000516047224 */ /* 0x000fc600078e0204 */
[----:B------:R-:W3:Y:S01]  /*07a0*/  LDS R23, [R16+0x280] ;  /* 0x0002800010177984 */ /* 0x000ee20000000800 */
[----:B-1----:R-:W-:-:S03]  /*07b0*/  IMAD R4, R25, R6, R4 ;  /* 0x0000000619047224 */ /* 0x002fc600078e0204 */
[----:B------:R-:W1:Y:S01]  /*07c0*/  LDS R22, [R16+0x2c0] ;  /* 0x0002c00010167984 */ /* 0x000e620000000800 */
[----:B--2---:R-:W-:-:S03]  /*07d0*/  IMAD R4, R26, R7, R4 ;  /* 0x000000071a047224 */ /* 0x004fc600078e0204 */
[----:B------:R-:W-:Y:S04]  /*07e0*/  LDS R25, [R16+0x300] ;  /* 0x0003000010197984 */ /* 0x000fe80000000800 */
[----:B------:R-:W-:Y:S01]  /*07f0*/  LDS R26, [R16+0x340] ;  /* 0x00034000101a7984 */ /* 0x000fe20000000800 */
[----:B0-----:R-:W-:-:S03]  /*0800*/  IMAD R8, R8, R27, R4 ;  /* 0x0000001b08087224 */ /* 0x001fc600078e0204 */
[----:B------:R-:W0:Y:S01]  /*0810*/  LDS.128 R4, [R2+0x30] ;  /* 0x0000300002047984 */ /* 0x000e220000000c00 */
[----:B------:R-:W-:-:S03]  /*0820*/  IMAD R24, R24, R9, R8 ;  /* 0x0000000918187224 */ /* 0x000fc600078e0208 */
[----:B------:R-:W2:Y:S04]  /*0830*/  LDS R9, [R16+0x380] ;  /* 0x0003800010097984 */ /* 0x000ea80000000800 */
[----:B------:R-:W4:Y:S01]  /*0840*/  LDS R8, [R16+0x3c0] ;  /* 0x0003c00010087984 */ /* 0x000f220000000800 */
[----:B---3--:R-:W-:Y:S01]  /*0850*/  IMAD R10, R23, R10, R24 ;  /* 0x0000000a170a7224 */ /* 0x008fe200078e0218 */
[----:B------:R-:W-:-:S03]  /*0860*/  UIADD3 UR5, UPT, UPT, UR5, 0x2, URZ ;  /* 0x0000000205057890 */ /* 0x000fc6000fffe0ff */
[----:B-1----:R-:W-:Y:S01]  /*0870*/  IMAD R10, R22, R11, R10 ;  /* 0x0000000b160a7224 */ /* 0x002fe200078e020a */
[----:B------:R-:W-:Y:S01]  /*0880*/  UISETP.NE.AND UP0, UPT, UR5, URZ, UPT ;  /* 0x000000ff0500728c */ /* 0x000fe2000bf05270 */
[----:B------:R-:W-:Y:S02]  /*0890*/  IADD3 R12, PT, PT, R12, 0x20, RZ ;  /* 0x000000200c0c7810 */ /* 0x000fe40007ffe0ff */
[----:B------:R-:W-:Y:S01]  /*08a0*/  IADD3 R14, PT, PT, R14, 0x10000, RZ ;  /* 0x000100000e0e7810 */ /* 0x000fe20007ffe0ff */
[----:B------:R-:W-:Y:S01]  /*08b0*/  UIADD3 UR4, UPT, UPT, UR4, 0x20, URZ ;  /* 0x0000002004047890 */ /* 0x000fe2000fffe0ff */
[----:B0-----:R-:W-:-:S04]  /*08c0*/  IMAD R4, R4, R25, R10 ;  /* 0x0000001904047224 */ /* 0x001fc800078e020a */
[----:B------:R-:W-:-:S04]  /*08d0*/  IMAD R4, R26, R5, R4 ;  /* 0x000000051a047224 */ /* 0x000fc800078e0204 */
[----:B--2---:R-:W-:-:S04]  /*08e0*/  IMAD R4, R9, R6, R4 ;  /* 0x0000000609047224 */ /* 0x004fc800078e0204 */
[----:B----4-:R-:W-:Y:S01]  /*08f0*/  IMAD R25, R8, R7, R4 ;  /* 0x0000000708197224 */ /* 0x010fe200078e0204 */
[----:B------:R-:W-:Y:S06]  /*0900*/  BRA.U UP0, `(.L_x_1) ;  /* 0xfffffff9004c7547 */ /* 0x000fec000b83ffff */
.L_x_0:
[----:B------:R-:W-:Y:S01]  /*0910*/  ULOP3.LUT UR4, UR7, 0x1, URZ, 0xc0, !UPT ;  /* 0x0000000107047892 */ /* 0x000fe2000f8ec0ff */
[----:B------:R-:W-:-:S03]  /*0920*/  ISETP.GT.U32.OR P0, PT, R3, 0x7ff, P0 ;  /* 0x000007ff0300780c */ /* 0x000fc60000704470 */
[----:B------:R-:W-:-:S09]  /*0930*/  UISETP.NE.U32.AND UP0, UPT, UR4, 0x1, UPT ;  /* 0x000000010400788c */ /* 0x000fd2000bf05070 */
[----:B------:R-:W-:Y:S05]  /*0940*/  BRA.U UP0, `(.L_x_2) ;  /* 0x0000000100d87547 */ /* 0x000fea000b800000 */
[----:B------:R-:W-:-:S04]  /*0950*/  SHF.L.U32 R10, R15, 0x4, RZ ;  /* 0x000000040f0a7819 */ /* 0x000fc800000006ff */
[C---:B------:R-:W-:Y:S02]  /*0960*/  ISETP.GE.U32.AND P2, PT, R10.reuse, R21, PT ;  /* 0x000000150a00720c */ /* 0x040fe40003f46070 */
[----:B------:R-:W-:Y:S02]  /*0970*/  ISETP.GE.U32.AND P1, PT, R10, R18, PT ;  /* 0x000000120a00720c */ /* 0x000fe40003f26070 */
[----:B------:R-:W-:Y:S02]  /*0980*/  ISETP.GT.U32.OR P2, PT, R3, 0x7ff, P2 ;  /* 0x000007ff0300780c */ /* 0x000fe40001744470 */
[----:B------:R-:W-:-:S11]  /*0990*/  ISETP.GT.OR P1, PT, R0, 0x7ff, P1 ;  /* 0x000007ff0000780c */ /* 0x000fd60000f24670 */
[----:B------:R-:W0:Y:S01]  /*09a0*/  @!P2 LDC.64 R6, c[0x0][0x380] ;  /* 0x0000e000ff06ab82 */ /* 0x000e220000000a00 */
[----:B------:R-:W-:Y:S02]  /*09b0*/  @!P2 IADD3 R9, PT, PT, R19, R10, RZ ;  /* 0x0000000a1309a210 */ /* 0x000fe40007ffe0ff */
[----:B------:R-:W-:-:S04]  /*09c0*/  @!P1 LEA R8, R13, R0, 0xb ;  /* 0x000000000d089211 */ /* 0x000fc800078e58ff */
[----:B------:R-:W-:Y:S01]  /*09d0*/  @!P1 LEA R13, R15, R8, 0xf ;  /* 0x000000080f0d9211 */ /* 0x000fe200078e78ff */
[----:B------:R-:W1:Y:S01]  /*09e0*/  @!P1 LDC.64 R4, c[0x0][0x388] ;  /* 0x0000e200ff049b82 */ /* 0x000e620000000a00 */
[----:B------:R-:W-:Y:S01]  /*09f0*/  CS2R R14, SRZ ;  /* 0x00000000000e7805 */ /* 0x000fe2000001ff00 */
[----:B0-----:R-:W-:-:S05]  /*0a00*/  @!P2 IMAD.WIDE.U32 R8, R9, 0x4, R6 ;  /* 0x000000040908a825 */ /* 0x001fca00078e0006 */
[----:B------:R-:W2:Y:S01]  /*0a10*/  @!P2 LDG.E R15, desc[UR8][R8.64] ;  /* 0x00000008080fa981 */ /* 0x000ea2000c1e1900 */
[----:B-1----:R-:W-:-:S05]  /*0a20*/  @!P1 IMAD.WIDE.U32 R12, R13, 0x4, R4 ;  /* 0x000000040d0c9825 */ /* 0x002fca00078e0004 */
[----:B------:R-:W3:Y:S04]  /*0a30*/  @!P1 LDG.E R14, desc[UR8][R12.64] ;  /* 0x000000080c0e9981 */ /* 0x000ee8000c1e1900 */
        /* <DEDUP_REMOVED lines=9> */
[----:B------:R-:W4:Y:S04]  /*0ad0*/  LDS.128 R8, [R2+0x10] ;  /* 0x0000100002087984 */ /* 0x000f280000000c00 */
[----:B------:R-:W5:Y:S04]  /*0ae0*/  LDS R18, [R16+0x140] ;  /* 0x0001400010127984 */ /* 0x000f680000000800 */
[----:B------:R-:W5:Y:S04]  /*0af0*/  LDS R21, [R16+0x180] ;  /* 0x0001800010157984 */ /* 0x000f680000000800 */
[----:B------:R-:W5:Y:S04]  /*0b00*/  LDS R20, [R16+0x1c0] ;  /* 0x0001c00010147984 */ /* 0x000f680000000800 */
[----:B------:R-:W-:Y:S04]  /*0b10*/  LDS R17, [R16+0x200] ;  /* 0x0002000010117984 */ /* 0x000fe80000000800 */
[----:B------:R-:W5:Y:S01]  /*0b20*/  LDS.128 R12, [R2+0x20] ;  /* 0x00002000020c7984 */ /* 0x000f620000000c00 */
[----:B0-----:R-:W-:-:S03]  /*0b30*/  IMAD R4, R4, R22, R25 ;  /* 0x0000001604047224 */ /* 0x001fc600078e0219 */
[----:B------:R-:W0:Y:S01]  /*0b40*/  LDS R22, [R16+0x240] ;  /* 0x0002400010167984 */ /* 0x000e220000000800 */
[----:B-1----:R-:W-:-:S03]  /*0b50*/  IMAD R4, R23, R5, R4 ;  /* 0x0000000517047224 */ /* 0x002fc600078e0204 */
[----:B------:R-:W1:Y:S01]  /*0b60*/  LDS R23, [R16+0x280] ;  /* 0x0002800010177984 */ /* 0x000e620000000800 */
[----:B--2---:R-:W-:-:S03]  /*0b70*/  IMAD R4, R27, R6, R4 ;  /* 0x000000061b047224 */ /* 0x004fc600078e0204 */
[----:B------:R-:W2:Y:S01]  /*0b80*/  LDS R24, [R16+0x2c0] ;  /* 0x0002c00010187984 */ /* 0x000ea20000000800 */
[----:B---3--:R-:W-:-:S03]  /*0b90*/  IMAD R27, R26, R7, R4 ;  /* 0x000000071a1b7224 */ /* 0x008fc600078e0204 */
[----:B------:R-:W-:Y:S04]  /*0ba0*/  LDS R25, [R16+0x300] ;  /* 0x0003000010197984 */ /* 0x000fe80000000800 */
[----:B------:R-:W3:Y:S01]  /*0bb0*/  LDS.128 R4, [R2+0x30] ;  /* 0x0000300002047984 */ /* 0x000ee20000000c00 */
[----:B----4-:R-:W-:-:S03]  /*0bc0*/  IMAD R8, R8, R19, R27 ;  /* 0x0000001308087224 */ /* 0x010fc600078e021b */
[----:B------:R-:W4:Y:S01]  /*0bd0*/  LDS R26, [R16+0x340] ;  /* 0x00034000101a7984 */ /* 0x000f220000000800 */
[----:B-----5:R-:W-:-:S03]  /*0be0*/  IMAD R9, R18, R9, R8 ;  /* 0x0000000912097224 */ /* 0x020fc600078e0208 */
[----:B------:R-:W5:Y:S04]  /*0bf0*/  LDS R19, [R16+0x380] ;  /* 0x0003800010137984 */ /* 0x000f680000000800 */
[----:B------:R-:W5:Y:S01]  /*0c00*/  LDS R8, [R16+0x3c0] ;  /* 0x0003c00010087984 */ /* 0x000f620000000800 */
[----:B------:R-:W-:-:S04]  /*0c10*/  IMAD R9, R21, R10, R9 ;  /* 0x0000000a15097224 */ /* 0x000fc800078e0209 */
[----:B------:R-:W-:-:S04]  /*0c20*/  IMAD R9, R20, R11, R9 ;  /* 0x0000000b14097224 */ /* 0x000fc800078e0209 */
[----:B------:R-:W-:-:S04]  /*0c30*/  IMAD R9, R12, R17, R9 ;  /* 0x000000110c097224 */ /* 0x000fc800078e0209 */
[----:B0-----:R-:W-:-:S04]  /*0c40*/  IMAD R9, R22, R13, R9 ;  /* 0x0000000d16097224 */ /* 0x001fc800078e0209 */
[----:B-1----:R-:W-:-:S04]  /*0c50*/  IMAD R9, R23, R14, R9 ;  /* 0x0000000e17097224 */ /* 0x002fc800078e0209 */
[----:B--2---:R-:W-:-:S04]  /*0c60*/  IMAD R9, R24, R15, R9 ;  /* 0x0000000f18097224 */ /* 0x004fc800078e0209 */
[----:B---3--:R-:W-:-:S04]  /*0c70*/  IMAD R4, R4, R25, R9 ;  /* 0x0000001904047224 */ /* 0x008fc800078e0209 */
[----:B----4-:R-:W-:-:S04]  /*0c80*/  IMAD R4, R26, R5, R4 ;  /* 0x000000051a047224 */ /* 0x010fc800078e0204 */
[----:B-----5:R-:W-:-:S04]  /*0c90*/  IMAD R4, R19, R6, R4 ;  /* 0x0000000613047224 */ /* 0x020fc800078e0204 */
[----:B------:R-:W-:-:S07]  /*0ca0*/  IMAD R25, R8, R7, R4 ;  /* 0x0000000708197224 */ /* 0x000fce00078e0204 */
.L_x_2:
[----:B------:R-:W-:Y:S05]  /*0cb0*/  @P0 EXIT ;  /* 0x000000000000094d */ /* 0x000fea0003800000 */
[----:B------:R-:W0:Y:S01]  /*0cc0*/  LDC.64 R4, c[0x0][0x390] ;  /* 0x0000e400ff047b82 */ /* 0x000e220000000a00 */
[----:B------:R-:W-:-:S05]  /*0cd0*/  LEA R3, R3, R0, 0xb ;  /* 0x0000000003037211 */ /* 0x000fca00078e58ff */
[----:B0-----:R-:W-:-:S05]  /*0ce0*/  IMAD.WIDE R2, R3, 0x4, R4 ;  /* 0x0000000403027825 */ /* 0x001fca00078e0204 */
[----:B------:R-:W-:Y:S01]  /*0cf0*/  STG.E desc[UR8][R2.64], R25 ;  /* 0x0000001902007986 */ /* 0x000fe2000c101908 */
[----:B------:R-:W-:Y:S05]  /*0d00*/  EXIT ;  /* 0x000000000000794d */ /* 0x000fea0003800000 */
.L_x_3:
[----:B------:R-:W-:-:S00]  /*0d10*/  BRA `(.L_x_3) ;  /* 0xfffffffc00fc7947 */ /* 0x000fc0000383ffff */
[----:B------:R-:W-:-:S00]  /*0d20*/  NOP ;  /* 0x0000000000007918 */ /* 0x000fc00000000000 */
        /* <DEDUP_REMOVED lines=13> */
.L_x_4:


//--------------------- .nv.shared._Z20multiplicationKernelPKiS0_Pi --------------------------
	.section	.nv.shared._Z20multiplicationKernelPKiS0_Pi,"aw",@nobits
	.sectionflags	@""
	.align	4
.nv.shared._Z20multiplicationKernelPKiS0_Pi:
	.zero		3072


//--------------------- .nv.shared.reserved.0     --------------------------
	.section	.nv.shared.reserved.0,"aw",@nobits
	.weak		__nv_reservedSMEM_offset_0_alias
	.size		__nv_reservedSMEM_offset_0_alias, 0, 64
	.other		__nv_reservedSMEM_offset_0_alias,@"STO_CUDA_RESERVED_SHARED STV_DEFAULT"
__nv_reservedSMEM_offset_0_alias:
	.zero		0
	.zero		64


//--------------------- .nv.constant0._Z20multiplicationKernelPKiS0_Pi --------------------------
	.section	.nv.constant0._Z20multiplicationKernelPKiS0_Pi,"a",@progbits
	.sectionflags	@""
	.align	4
.nv.constant0._Z20multiplicationKernelPKiS0_Pi:
	.zero		920


//--------------------- SYMBOLS --------------------------

	.type		.nv.reservedSmem.offset0,@object
	.size		.nv.reservedSmem.offset0,0x4
	.type		.nv.reservedSmem.cap,@object
	.size		.nv.reservedSmem.cap,0x4
